	.headerflags	@"EF_CUDA_TEXMODE_UNIFIED EF_CUDA_64BIT_ADDRESS EF_CUDA_ACCELERATORS EF_CUDA_SM90 EF_CUDA_VIRTUAL_SM(EF_CUDA_SM90)"
	.elftype	@"ET_EXEC"


//--------------------- .nv.info                  --------------------------
	.section	.nv.info,"",@"SHT_CUDA_INFO"
	.align	4


	//----- nvinfo : EIATTR_REGCOUNT
	.align		4
        /*0000*/ 	.byte	0x04, 0x2f
        /*0002*/ 	.short	(.L_3 - .L_2)
	.align		4
.L_2:
        /*0004*/ 	.word	index@(triton_poi_fused_clamp_min_div_linalg_vector_norm_mul_2)
        /*0008*/ 	.word	0x00000020


	//----- nvinfo : EIATTR_MIN_STACK_SIZE
	.align		4
.L_3:
        /*000c*/ 	.byte	0x04, 0x12
        /*000e*/ 	.short	(.L_5 - .L_4)
	.align		4
.L_4:
        /*0010*/ 	.word	index@(triton_poi_fused_clamp_min_div_linalg_vector_norm_mul_2)
        /*0014*/ 	.word	0x00000000


	//----- nvinfo : EIATTR_FRAME_SIZE
	.align		4
.L_5:
        /*0018*/ 	.byte	0x04, 0x11
        /*001a*/ 	.short	(.L_7 - .L_6)
	.align		4
.L_6:
        /*001c*/ 	.word	index@(triton_poi_fused_clamp_min_div_linalg_vector_norm_mul_2)
        /*0020*/ 	.word	0x00000000


	//----- nvinfo : EIATTR_MIN_STACK_SIZE
	.align		4
.L_7:
        /*0024*/ 	.byte	0x04, 0x12
        /*0026*/ 	.short	(.L_9 - .L_8)
	.align		4
.L_8:
        /*0028*/ 	.word	index@(triton_poi_fused_clamp_min_div_linalg_vector_norm_mul_2)
        /*002c*/ 	.word	0x00000000
.L_9:


//--------------------- .nv.info.triton_poi_fused_clamp_min_div_linalg_vector_norm_mul_2 --------------------------
	.section	.nv.info.triton_poi_fused_clamp_min_div_linalg_vector_norm_mul_2,"",@"SHT_CUDA_INFO"
	.sectionflags	@""
	.align	4


	//----- nvinfo : EIATTR_CUDA_API_VERSION
	.align		4
        /*0000*/ 	.byte	0x04, 0x37
        /*0002*/ 	.short	(.L_11 - .L_10)
.L_10:
        /*0004*/ 	.word	0x0000007c


	//----- nvinfo : EIATTR_KPARAM_INFO
	.align		4
.L_11:
        /*0008*/ 	.byte	0x04, 0x17
        /*000a*/ 	.short	(.L_13 - .L_12)
.L_12:
        /*000c*/ 	.word	0x00000000
        /*0010*/ 	.short	0x0003
        /*0012*/ 	.short	0x0018
        /*0014*/ 	.byte	0x00, 0xf0, 0x11, 0x00


	//----- nvinfo : EIATTR_KPARAM_INFO
	.align		4
.L_13:
        /*0018*/ 	.byte	0x04, 0x17
        /*001a*/ 	.short	(.L_15 - .L_14)
.L_14:
        /*001c*/ 	.word	0x00000000
        /*0020*/ 	.short	0x0002
        /*0022*/ 	.short	0x0010
        /*0024*/ 	.byte	0x00, 0xf4, 0x21, 0x00


	//----- nvinfo : EIATTR_KPARAM_INFO
	.align		4
.L_15:
        /*0028*/ 	.byte	0x04, 0x17
        /*002a*/ 	.short	(.L_17 - .L_16)
.L_16:
        /*002c*/ 	.word	0x00000000
        /*0030*/ 	.short	0x0001
        /*0032*/ 	.short	0x0008
        /*0034*/ 	.byte	0x00, 0xf4, 0x21, 0x00


	//----- nvinfo : EIATTR_KPARAM_INFO
	.align		4
.L_17:
        /*0038*/ 	.byte	0x04, 0x17
        /*003a*/ 	.short	(.L_19 - .L_18)
.L_18:
        /*003c*/ 	.word	0x00000000
        /*0040*/ 	.short	0x0000
        /*0042*/ 	.short	0x0000
        /*0044*/ 	.byte	0x00, 0xf4, 0x21, 0x00


	//----- nvinfo : EIATTR_SPARSE_MMA_MASK
	.align		4
.L_19:
        /*0048*/ 	.byte	0x03, 0x50
        /*004a*/ 	.short	0x0000


	//----- nvinfo : EIATTR_MAXREG_COUNT
	.align		4
        /*004c*/ 	.byte	0x03, 0x1b
        /*004e*/ 	.short	0x00ff


	//----- nvinfo : EIATTR_EXIT_INSTR_OFFSETS
	.align		4
        /*0050*/ 	.byte	0x04, 0x1c
        /*0052*/ 	.short	(.L_21 - .L_20)


	//   ....[0]....
.L_20:
        /*0054*/ 	.word	0x00000760


	//   ....[1]....
        /*0058*/ 	.word	0x00000780


	//----- nvinfo : EIATTR_REQNTID
	.align		4
.L_21:
        /*005c*/ 	.byte	0x04, 0x10
        /*005e*/ 	.short	(.L_23 - .L_22)
.L_22:
        /*0060*/ 	.word	0x00000080
        /*0064*/ 	.word	0x00000001
        /*0068*/ 	.word	0x00000001


	//----- nvinfo : EIATTR_CBANK_PARAM_SIZE
	.align		4
.L_23:
        /*006c*/ 	.byte	0x03, 0x19
        /*006e*/ 	.short	0x001c


	//----- nvinfo : EIATTR_PARAM_CBANK
	.align		4
        /*0070*/ 	.byte	0x04, 0x0a
        /*0072*/ 	.short	(.L_25 - .L_24)
	.align		4
.L_24:
        /*0074*/ 	.word	index@(.nv.constant0.triton_poi_fused_clamp_min_div_linalg_vector_norm_mul_2)
        /*0078*/ 	.short	0x0210
        /*007a*/ 	.short	0x001c


	//----- nvinfo : EIATTR_SW_WAR
	.align		4
.L_25:
        /*007c*/ 	.byte	0x04, 0x36
        /*007e*/ 	.short	(.L_27 - .L_26)
.L_26:
        /*0080*/ 	.word	0x00000008
.L_27:


//--------------------- .nv.callgraph             --------------------------
	.section	.nv.callgraph,"",@"SHT_CUDA_CALLGRAPH"
	.align	4
	.sectionentsize	8
	.align		4
        /*0000*/ 	.word	0x00000000
	.align		4
        /*0004*/ 	.word	0xffffffff
	.align		4
        /*0008*/ 	.word	0x00000000
	.align		4
        /*000c*/ 	.word	0xfffffffe
	.align		4
        /*0010*/ 	.word	0x00000000
	.align		4
        /*0014*/ 	.word	0xfffffffd
	.align		4
        /*0018*/ 	.word	0x00000000
	.align		4
        /*001c*/ 	.word	0xfffffffc


//--------------------- .nv.constant4             --------------------------
	.section	.nv.constant4,"a",@progbits
	.align	8
	.align		8
.nv.constant4:
        /*0000*/ 	.dword	_$_str
	.align		8
        /*0008*/ 	.dword	_$_str_$_2


//--------------------- .text.triton_poi_fused_clamp_min_div_linalg_vector_norm_mul_2 --------------------------
	.section	.text.triton_poi_fused_clamp_min_div_linalg_vector_norm_mul_2,"ax",@progbits
	.align	128
        .global         triton_poi_fused_clamp_min_div_linalg_vector_norm_mul_2
        .type           triton_poi_fused_clamp_min_div_linalg_vector_norm_mul_2,@function
        .size           triton_poi_fused_clamp_min_div_linalg_vector_norm_mul_2,(.L_x_1 - triton_poi_fused_clamp_min_div_linalg_vector_norm_mul_2)
        .other          triton_poi_fused_clamp_min_div_linalg_vector_norm_mul_2,@"STO_CUDA_ENTRY STV_DEFAULT"
triton_poi_fused_clamp_min_div_linalg_vector_norm_mul_2:
.text.triton_poi_fused_clamp_min_div_linalg_vector_norm_mul_2:
[----:B------:R-:W0:Y:S01]  /*0000*/  LDC R1, c[0x0][0x28] ;  /* 0x00000a00ff017b82 */ /* 0x000e220000000800 */
[----:B------:R-:W1:Y:S07]  /*0010*/  S2R R0, SR_TID.X ;  /* 0x0000000000007919 */ /* 0x000e6e0000002100 */
[----:B------:R-:W2:Y:S01]  /*0020*/  LDC.64 R8, c[0x0][0x210] ;  /* 0x00008400ff087b82 */ /* 0x000ea20000000a00 */
[----:B------:R-:W-:Y:S02]  /*0030*/  CS2R R6, SRZ ;  /* 0x0000000000067805 */ /* 0x000fe4000001ff00 */
[----:B------:R-:W-:Y:S01]  /*0040*/  CS2R R10, SRZ ;  /* 0x00000000000a7805 */ /* 0x000fe2000001ff00 */
[----:B------:R-:W3:Y:S01]  /*0050*/  S2R R21, SR_CTAID.X ;  /* 0x0000000000157919 */ /* 0x000ee20000002500 */
[----:B------:R-:W-:-:S03]  /*0060*/  ULDC.64 UR4, c[0x0][0x208] ;  /* 0x0000820000047ab9 */ /* 0x000fc60000000a00 */
[----:B------:R-:W4:Y:S01]  /*0070*/  LDC.64 R4, c[0x0][0x218] ;  /* 0x00008600ff047b82 */ /* 0x000f220000000a00 */
[----:B-1----:R-:W-:Y:S02]  /*0080*/  SHF.L.U32 R0, R0, 0x1, RZ ;  /* 0x0000000100007819 */ /* 0x002fe400000006ff */
[----:B---3--:R-:W-:Y:S02]  /*0090*/  SHF.R.S32.HI R2, RZ, 0x17, R21 ;  /* 0x00000017ff027819 */ /* 0x008fe40000011415 */
[----:B------:R-:W-:Y:S02]  /*00a0*/  LOP3.LUT R0, R0, 0xfe, RZ, 0xc0, !PT ;  /* 0x000000fe00007812 */ /* 0x000fe400078ec0ff */
[----:B------:R-:W-:Y:S02]  /*00b0*/  SGXT R2, R2, 0x1 ;  /* 0x000000010202781a */ /* 0x000fe40000000200 */
[----:B------:R-:W-:-:S04]  /*00c0*/  LEA R21, R21, R0, 0x8 ;  /* 0x0000000015157211 */ /* 0x000fc800078e40ff */
[CC--:B------:R-:W-:Y:S02]  /*00d0*/  LEA.HI R0, R2.reuse, R21.reuse, RZ, 0x4 ;  /* 0x0000001502007211 */ /* 0x0c0fe400078f20ff */
[-C--:B------:R-:W-:Y:S02]  /*00e0*/  LEA.HI R2, R2, R21.reuse, RZ, 0x6 ;  /* 0x0000001502027211 */ /* 0x080fe400078f30ff */
[----:B------:R-:W-:Y:S02]  /*00f0*/  LOP3.LUT R0, R0, 0xfffffff0, RZ, 0xc0, !PT ;  /* 0xfffffff000007812 */ /* 0x000fe400078ec0ff */
[----:B------:R-:W-:Y:S02]  /*0100*/  LOP3.LUT R2, R2, 0xffffffc0, RZ, 0xc0, !PT ;  /* 0xffffffc002027812 */ /* 0x000fe400078ec0ff */
[----:B------:R-:W-:Y:S02]  /*0110*/  ISETP.GE.AND P0, PT, R21, 0x100, PT ;  /* 0x000001001500780c */ /* 0x000fe40003f06270 */
[----:B------:R-:W-:-:S04]  /*0120*/  IADD3 R23, R2, R21, -R0 ;  /* 0x0000001502177210 */ /* 0x000fc80007ffe800 */
[----:B------:R-:W-:Y:S01]  /*0130*/  IADD3 R0, R23, 0x10, RZ ;  /* 0x0000001017007810 */ /* 0x000fe20007ffe0ff */
[----:B--2---:R-:W-:Y:S01]  /*0140*/  IMAD.WIDE R16, R23, 0x4, R8 ;  /* 0x0000000417107825 */ /* 0x004fe200078e0208 */
[----:B------:R-:W-:-:S03]  /*0150*/  IADD3 R27, R23, 0x20, RZ ;  /* 0x00000020171b7810 */ /* 0x000fc60007ffe0ff */
[--C-:B------:R-:W-:Y:S01]  /*0160*/  IMAD.WIDE R18, R0, 0x4, R8.reuse ;  /* 0x0000000400127825 */ /* 0x100fe200078e0208 */
[----:B------:R-:W-:Y:S02]  /*0170*/  CS2R R12, SRZ ;  /* 0x00000000000c7805 */ /* 0x000fe4000001ff00 */
[----:B------:R-:W-:Y:S02]  /*0180*/  IADD3 R25, R23, 0x30, RZ ;  /* 0x0000003017197810 */ /* 0x000fe40007ffe0ff */
[----:B------:R-:W-:Y:S01]  /*0190*/  CS2R R2, SRZ ;  /* 0x0000000000027805 */ /* 0x000fe2000001ff00 */
[----:B------:R1:W2:Y:S01]  /*01a0*/  @!P0 LDG.E.EL.64 R10, desc[UR4][R16.64] ;  /* 0x00000004100a8981 */ /* 0x0002a2000c2e1b00 */
[----:B------:R-:W-:-:S03]  /*01b0*/  IMAD.WIDE R28, R27, 0x4, R8 ;  /* 0x000000041b1c7825 */ /* 0x000fc600078e0208 */
[----:B------:R4:W3:Y:S01]  /*01c0*/  @!P0 LDG.E.EL.64 R6, desc[UR4][R18.64] ;  /* 0x0000000412068981 */ /* 0x0008e2000c2e1b00 */
[----:B------:R-:W-:-:S03]  /*01d0*/  CS2R R14, SRZ ;  /* 0x00000000000e7805 */ /* 0x000fc6000001ff00 */
[----:B------:R5:W2:Y:S01]  /*01e0*/  @!P0 LDG.E.EL.64 R2, desc[UR4][R28.64] ;  /* 0x000000041c028981 */ /* 0x000aa2000c2e1b00 */
[----:B-1----:R-:W-:-:S04]  /*01f0*/  IMAD.WIDE R16, R25, 0x4, R8 ;  /* 0x0000000419107825 */ /* 0x002fc800078e0208 */
[--C-:B----4-:R-:W-:Y:S01]  /*0200*/  IMAD.WIDE R18, R0, 0x4, R4.reuse ;  /* 0x0000000400127825 */ /* 0x110fe200078e0204 */
[----:B------:R1:W4:Y:S04]  /*0210*/  @!P0 LDG.E.EL.64 R14, desc[UR4][R16.64] ;  /* 0x00000004100e8981 */ /* 0x000328000c2e1b00 */
[----:B------:R1:W4:Y:S01]  /*0220*/  @!P0 LDG.E.EL.64 R12, desc[UR4][R18.64] ;  /* 0x00000004120c8981 */ /* 0x000322000c2e1b00 */
[----:B-----5:R-:W-:Y:S01]  /*0230*/  IMAD.WIDE R28, R23, 0x4, R4 ;  /* 0x00000004171c7825 */ /* 0x020fe200078e0204 */
[----:B------:R-:W-:-:S03]  /*0240*/  CS2R R22, SRZ ;  /* 0x0000000000167805 */ /* 0x000fc6000001ff00 */
[----:B------:R-:W-:Y:S01]  /*0250*/  IMAD.WIDE R26, R27, 0x4, R4 ;  /* 0x000000041b1a7825 */ /* 0x000fe200078e0204 */
[----:B-1----:R-:W-:Y:S02]  /*0260*/  CS2R R16, SRZ ;  /* 0x0000000000107805 */ /* 0x002fe4000001ff00 */
[----:B0-----:R-:W-:-:S04]  /*0270*/  CS2R R18, SRZ ;  /* 0x0000000000127805 */ /* 0x001fc8000001ff00 */
[----:B------:R-:W5:Y:S04]  /*0280*/  @!P0 LDG.E.EL.64 R16, desc[UR4][R26.64] ;  /* 0x000000041a108981 */ /* 0x000f68000c2e1b00 */
[----:B------:R0:W5:Y:S02]  /*0290*/  @!P0 LDG.E.EL.64 R18, desc[UR4][R28.64] ;  /* 0x000000041c128981 */ /* 0x000164000c2e1b00 */
[----:B0-----:R-:W-:-:S05]  /*02a0*/  IMAD.WIDE R28, R25, 0x4, R4 ;  /* 0x00000004191c7825 */ /* 0x001fca00078e0204 */
[----:B------:R-:W5:Y:S01]  /*02b0*/  @!P0 LDG.E.EL.64 R22, desc[UR4][R28.64] ;  /* 0x000000041c168981 */ /* 0x000f62000c2e1b00 */
[----:B------:R-:W-:Y:S01]  /*02c0*/  CS2R R24, SRZ ;  /* 0x0000000000187805 */ /* 0x000fe2000001ff00 */
[----:B------:R-:W-:-:S05]  /*02d0*/  IMAD.WIDE R26, R21, 0x4, R8 ;  /* 0x00000004151a7825 */ /* 0x000fca00078e0208 */
[----:B------:R-:W5:Y:S01]  /*02e0*/  @!P0 LDG.E.64 R24, desc[UR4][R26.64] ;  /* 0x000000041a188981 */ /* 0x000f62000c1e1b00 */
[----:B------:R-:W-:Y:S01]  /*02f0*/  CS2R R8, SRZ ;  /* 0x0000000000087805 */ /* 0x000fe2000001ff00 */
[----:B------:R-:W-:-:S05]  /*0300*/  IMAD.WIDE R4, R21, 0x4, R4 ;  /* 0x0000000415047825 */ /* 0x000fca00078e0204 */
[----:B------:R0:W5:Y:S01]  /*0310*/  @!P0 LDG.E.64 R8, desc[UR4][R4.64] ;  /* 0x0000000404088981 */ /* 0x000162000c1e1b00 */
[----:B---3--:R-:W-:Y:S01]  /*0320*/  FMUL R6, R6, R6 ;  /* 0x0000000606067220 */ /* 0x008fe20000400000 */
[----:B------:R-:W-:-:S03]  /*0330*/  FMUL R0, R7, R7 ;  /* 0x0000000707007220 */ /* 0x000fc60000400000 */
[----:B--2---:R-:W-:Y:S01]  /*0340*/  FFMA R6, R10, R10, R6 ;  /* 0x0000000a0a067223 */ /* 0x004fe20000000006 */
[----:B------:R-:W-:-:S03]  /*0350*/  FFMA R0, R11, R11, R0 ;  /* 0x0000000b0b007223 */ /* 0x000fc60000000000 */
[----:B------:R-:W-:Y:S01]  /*0360*/  FFMA R7, R2, R2, R6 ;  /* 0x0000000202077223 */ /* 0x000fe20000000006 */
[----:B------:R-:W-:Y:S01]  /*0370*/  FFMA R0, R3, R3, R0 ;  /* 0x0000000303007223 */ /* 0x000fe20000000000 */
[----:B----4-:R-:W-:Y:S02]  /*0380*/  FMUL R11, R12, R12 ;  /* 0x0000000c0c0b7220 */ /* 0x010fe40000400000 */
[----:B------:R-:W-:Y:S01]  /*0390*/  FFMA R7, R14, R14, R7 ;  /* 0x0000000e0e077223 */ /* 0x000fe20000000007 */
[----:B------:R-:W-:Y:S01]  /*03a0*/  FFMA R0, R15, R15, R0 ;  /* 0x0000000f0f007223 */ /* 0x000fe20000000000 */
[----:B------:R-:W-:-:S04]  /*03b0*/  FMUL R2, R13, R13 ;  /* 0x0000000d0d027220 */ /* 0x000fc80000400000 */
[----:B------:R-:W1:Y:S01]  /*03c0*/  MUFU.SQRT R7, R7 ;  /* 0x0000000700077308 */ /* 0x000e620000002000 */
[----:B-----5:R-:W-:-:S04]  /*03d0*/  FFMA R11, R18, R18, R11 ;  /* 0x00000012120b7223 */ /* 0x020fc8000000000b */
[----:B------:R-:W-:Y:S01]  /*03e0*/  FFMA R11, R16, R16, R11 ;  /* 0x00000010100b7223 */ /* 0x000fe2000000000b */
[----:B------:R-:W-:Y:S02]  /*03f0*/  FFMA R2, R19, R19, R2 ;  /* 0x0000001313027223 */ /* 0x000fe40000000002 */
[----:B------:R-:W2:Y:S02]  /*0400*/  MUFU.SQRT R0, R0 ;  /* 0x0000000000007308 */ /* 0x000ea40000002000 */
[----:B------:R-:W-:Y:S01]  /*0410*/  FFMA R2, R17, R17, R2 ;  /* 0x0000001111027223 */ /* 0x000fe20000000002 */
[----:B------:R-:W-:-:S03]  /*0420*/  FFMA R11, R22, R22, R11 ;  /* 0x00000016160b7223 */ /* 0x000fc6000000000b */
[----:B------:R-:W-:-:S03]  /*0430*/  FFMA R2, R23, R23, R2 ;  /* 0x0000001717027223 */ /* 0x000fc60000000002 */
[----:B------:R-:W3:Y:S01]  /*0440*/  MUFU.SQRT R11, R11 ;  /* 0x0000000b000b7308 */ /* 0x000ee20000002000 */
[----:B-1----:R-:W-:Y:S02]  /*0450*/  FSETP.GT.AND P1, PT, R7, 9.9999999392252902908e-09, PT ;  /* 0x322bcc770700780b */ /* 0x002fe40003f24000 */
[----:B--2---:R-:W-:-:S05]  /*0460*/  FSETP.GT.AND P3, PT, R0, 9.9999999392252902908e-09, PT ;  /* 0x322bcc770000780b */ /* 0x004fca0003f64000 */
[----:B0-----:R0:W1:Y:S01]  /*0470*/  MUFU.SQRT R4, R2 ;  /* 0x0000000200047308 */ /* 0x0010620000002000 */
[----:B------:R-:W-:Y:S02]  /*0480*/  FSETP.NAN.AND P2, PT, R7, R7, PT ;  /* 0x000000070700720b */ /* 0x000fe40003f48000 */
[----:B---3--:R-:W-:-:S03]  /*0490*/  FSETP.GT.AND P5, PT, R11, 9.9999999392252902908e-09, PT ;  /* 0x322bcc770b00780b */ /* 0x008fc60003fa4000 */
[----:B------:R-:W-:Y:S01]  /*04a0*/  @!P1 FSEL R7, R7, 9.9999999392252902908e-09, P2 ;  /* 0x322bcc7707079808 */ /* 0x000fe20001000000 */
[----:B0-----:R-:W0:Y:S01]  /*04b0*/  LDC.64 R2, c[0x0][0x220] ;  /* 0x00008800ff027b82 */ /* 0x001e220000000a00 */
[----:B------:R-:W-:Y:S02]  /*04c0*/  FSETP.NAN.AND P4, PT, R0, R0, PT ;  /* 0x000000000000720b */ /* 0x000fe40003f88000 */
[----:B------:R-:W-:Y:S02]  /*04d0*/  FSETP.NAN.AND P6, PT, R11, R11, PT ;  /* 0x0000000b0b00720b */ /* 0x000fe40003fc8000 */
[----:B-1----:R-:W-:Y:S02]  /*04e0*/  FSETP.GT.AND P1, PT, R4, 9.9999999392252902908e-09, PT ;  /* 0x322bcc770400780b */ /* 0x002fe40003f24000 */
[----:B------:R-:W-:Y:S02]  /*04f0*/  FSETP.GT.AND P2, PT, R7, 8.50705917302346158658e+37, PT ;  /* 0x7e8000000700780b */ /* 0x000fe40003f44000 */
[----:B------:R-:W-:-:S02]  /*0500*/  @!P3 FSEL R0, R0, 9.9999999392252902908e-09, P4 ;  /* 0x322bcc770000b808 */ /* 0x000fc40002000000 */
[----:B------:R-:W-:Y:S02]  /*0510*/  @!P5 FSEL R11, R11, 9.9999999392252902908e-09, P6 ;  /* 0x322bcc770b0bd808 */ /* 0x000fe40003000000 */
[----:B------:R-:W-:Y:S02]  /*0520*/  FSETP.GT.AND P5, PT, R0, 8.50705917302346158658e+37, PT ;  /* 0x7e8000000000780b */ /* 0x000fe40003fa4000 */
[C---:B------:R-:W-:Y:S02]  /*0530*/  FSETP.NAN.AND P4, PT, R4.reuse, R4, PT ;  /* 0x000000040400720b */ /* 0x040fe40003f88000 */
[C---:B------:R-:W-:Y:S02]  /*0540*/  FSETP.GEU.AND P3, PT, R7.reuse, 1.175494350822287508e-38, PT ;  /* 0x008000000700780b */ /* 0x040fe40003f6e000 */
[----:B------:R-:W-:Y:S01]  /*0550*/  @!P1 FSEL R4, R4, 9.9999999392252902908e-09, P4 ;  /* 0x322bcc7704049808 */ /* 0x000fe20002000000 */
[----:B------:R-:W-:Y:S01]  /*0560*/  @P2 FMUL R7, R7, 0.25 ;  /* 0x3e80000007072820 */ /* 0x000fe20000400000 */
[----:B------:R-:W-:Y:S01]  /*0570*/  @P2 FMUL R24, R24, 0.25 ;  /* 0x3e80000018182820 */ /* 0x000fe20000400000 */
[----:B------:R-:W-:-:S02]  /*0580*/  FSETP.GT.AND P1, PT, R11, 8.50705917302346158658e+37, PT ;  /* 0x7e8000000b00780b */ /* 0x000fc40003f24000 */
[----:B------:R-:W-:Y:S02]  /*0590*/  FSETP.GT.AND P2, PT, R4, 8.50705917302346158658e+37, PT ;  /* 0x7e8000000400780b */ /* 0x000fe40003f44000 */
[C---:B------:R-:W-:Y:S01]  /*05a0*/  FSETP.GEU.AND P6, PT, R0.reuse, 1.175494350822287508e-38, PT ;  /* 0x008000000000780b */ /* 0x040fe20003fce000 */
[----:B------:R-:W-:Y:S01]  /*05b0*/  @P5 FMUL R0, R0, 0.25 ;  /* 0x3e80000000005820 */ /* 0x000fe20000400000 */
[----:B------:R-:W-:Y:S01]  /*05c0*/  @P5 FMUL R25, R25, 0.25 ;  /* 0x3e80000019195820 */ /* 0x000fe20000400000 */
[----:B------:R-:W-:Y:S02]  /*05d0*/  FSETP.GEU.AND P4, PT, R11, 1.175494350822287508e-38, PT ;  /* 0x008000000b00780b */ /* 0x000fe40003f8e000 */
[----:B------:R-:W-:-:S04]  /*05e0*/  FSETP.GEU.AND P5, PT, R4, 1.175494350822287508e-38, PT ;  /* 0x008000000400780b */ /* 0x000fc80003fae000 */
[----:B------:R-:W-:Y:S02]  /*05f0*/  @P1 FMUL R11, R11, 0.25 ;  /* 0x3e8000000b0b1820 */ /* 0x000fe40000400000 */
[----:B------:R-:W-:Y:S01]  /*0600*/  @P2 FMUL R4, R4, 0.25 ;  /* 0x3e80000004042820 */ /* 0x000fe20000400000 */
[----:B------:R-:W-:Y:S01]  /*0610*/  @!P3 FMUL R7, R7, 16777216 ;  /* 0x4b8000000707b820 */ /* 0x000fe20000400000 */
[----:B------:R-:W-:-:S03]  /*0620*/  @!P6 FMUL R0, R0, 16777216 ;  /* 0x4b8000000000e820 */ /* 0x000fc60000400000 */
[----:B------:R-:W-:Y:S02]  /*0630*/  @!P4 FMUL R11, R11, 16777216 ;  /* 0x4b8000000b0bc820 */ /* 0x000fe40000400000 */
[----:B------:R-:W-:Y:S01]  /*0640*/  @!P5 FMUL R4, R4, 16777216 ;  /* 0x4b8000000404d820 */ /* 0x000fe20000400000 */
[----:B------:R-:W1:Y:S01]  /*0650*/  MUFU.RCP R7, R7 ;  /* 0x0000000700077308 */ /* 0x000e620000001000 */
[----:B------:R-:W-:-:S07]  /*0660*/  @P1 FMUL R8, R8, 0.25 ;  /* 0x3e80000008081820 */ /* 0x000fce0000400000 */
[----:B------:R-:W2:Y:S01]  /*0670*/  MUFU.RCP R0, R0 ;  /* 0x0000000000007308 */ /* 0x000ea20000001000 */
[----:B------:R-:W-:-:S07]  /*0680*/  @P2 FMUL R9, R9, 0.25 ;  /* 0x3e80000009092820 */ /* 0x000fce0000400000 */
[----:B------:R-:W3:Y:S08]  /*0690*/  MUFU.RCP R11, R11 ;  /* 0x0000000b000b7308 */ /* 0x000ef00000001000 */
[----:B------:R-:W4:Y:S01]  /*06a0*/  MUFU.RCP R4, R4 ;  /* 0x0000000400047308 */ /* 0x000f220000001000 */
[----:B------:R-:W-:Y:S01]  /*06b0*/  @!P3 FMUL R24, R24, 16777216 ;  /* 0x4b8000001818b820 */ /* 0x000fe20000400000 */
[----:B------:R-:W-:Y:S01]  /*06c0*/  @!P6 FMUL R25, R25, 16777216 ;  /* 0x4b8000001919e820 */ /* 0x000fe20000400000 */
[----:B------:R-:W-:Y:S01]  /*06d0*/  @!P4 FMUL R8, R8, 16777216 ;  /* 0x4b8000000808c820 */ /* 0x000fe20000400000 */
[----:B------:R-:W-:Y:S01]  /*06e0*/  @!P5 FMUL R9, R9, 16777216 ;  /* 0x4b8000000909d820 */ /* 0x000fe20000400000 */
[----:B-1----:R-:W-:Y:S01]  /*06f0*/  FMUL R7, R7, R24 ;  /* 0x0000001807077220 */ /* 0x002fe20000400000 */
[----:B--2---:R-:W-:Y:S01]  /*0700*/  FMUL R0, R0, R25 ;  /* 0x0000001900007220 */ /* 0x004fe20000400000 */
[----:B---3--:R-:W-:Y:S01]  /*0710*/  FMUL R8, R11, R8 ;  /* 0x000000080b087220 */ /* 0x008fe20000400000 */
[----:B0-----:R-:W-:-:S04]  /*0720*/  IMAD.WIDE R2, R21, 0x4, R2 ;  /* 0x0000000415027825 */ /* 0x001fc800078e0202 */
[----:B------:R-:W-:Y:S01]  /*0730*/  FMUL R8, R7, R8 ;  /* 0x0000000807087220 */ /* 0x000fe20000400000 */
[----:B----4-:R-:W-:-:S04]  /*0740*/  FMUL R9, R4, R9 ;  /* 0x0000000904097220 */ /* 0x010fc80000400000 */
[----:B------:R-:W-:Y:S01]  /*0750*/  FMUL R9, R0, R9 ;  /* 0x0000000900097220 */ /* 0x000fe20000400000 */
[----:B------:R-:W-:Y:S06]  /*0760*/  @P0 EXIT ;  /* 0x000000000000094d */ /* 0x000fec0003800000 */
[----:B------:R-:W-:Y:S01]  /*0770*/  STG.E.64 desc[UR4][R2.64], R8 ;  /* 0x0000000802007986 */ /* 0x000fe2000c101b04 */
[----:B------:R-:W-:Y:S05]  /*0780*/  EXIT ;  /* 0x000000000000794d */ /* 0x000fea0003800000 */
.L_x_0:
[----:B------:R-:W-:-:S00]  /*0790*/  BRA `(.L_x_0) ;  /* 0xfffffffc00fc7947 */ /* 0x000fc0000383ffff */
[----:B------:R-:W-:-:S00]  /*07a0*/  NOP ;  /* 0x0000000000007918 */ /* 0x000fc00000000000 */
        /* <DEDUP_REMOVED lines=13> */
.L_x_1:


//--------------------- .nv.global.init           --------------------------
	.section	.nv.global.init,"aw",@progbits
.nv.global.init:
	.type		_$_str,@object
	.size		_$_str,(_$_str_$_2 - _$_str)
_$_str:
        /*0000*/ 	.byte	0x5f, 0x5f, 0x43, 0x55, 0x44, 0x41, 0x5f, 0x46, 0x54, 0x5a, 0x00
	.type		_$_str_$_2,@object
	.size		_$_str_$_2,(.L_1 - _$_str_$_2)
_$_str_$_2:
        /*000b*/ 	.byte	0x5f, 0x5f, 0x43, 0x55, 0x44, 0x41, 0x5f, 0x50, 0x52, 0x45, 0x43, 0x5f, 0x53, 0x51, 0x52, 0x54
        /*001b*/ 	.byte	0x00
.L_1:


//--------------------- .nv.constant0.triton_poi_fused_clamp_min_div_linalg_vector_norm_mul_2 --------------------------
	.section	.nv.constant0.triton_poi_fused_clamp_min_div_linalg_vector_norm_mul_2,"a",@progbits
	.sectionflags	@""
	.align	4
.nv.constant0.triton_poi_fused_clamp_min_div_linalg_vector_norm_mul_2:
	.zero		556
